//
// Generated by NVIDIA NVVM Compiler
//
// Compiler Build ID: CL-36424714
// Cuda compilation tools, release 13.0, V13.0.88
// Based on NVVM 20.0.0
//

.version 9.0
.target sm_100
.address_size 64

	// .globl	_Z8knapsackiiPiS_S_S_

.visible .entry _Z8knapsackiiPiS_S_S_(
	.param .u32 _Z8knapsackiiPiS_S_S__param_0,
	.param .u32 _Z8knapsackiiPiS_S_S__param_1,
	.param .u64 .ptr .align 1 _Z8knapsackiiPiS_S_S__param_2,
	.param .u64 .ptr .align 1 _Z8knapsackiiPiS_S_S__param_3,
	.param .u64 .ptr .align 1 _Z8knapsackiiPiS_S_S__param_4,
	.param .u64 .ptr .align 1 _Z8knapsackiiPiS_S_S__param_5
)
{
	.reg .pred 	%p<17>;
	.reg .b32 	%r<61>;
	.reg .b64 	%rd<29>;

	ld.param.u32 	%r27, [_Z8knapsackiiPiS_S_S__param_0];
	ld.param.u32 	%r28, [_Z8knapsackiiPiS_S_S__param_1];
	ld.param.u64 	%rd10, [_Z8knapsackiiPiS_S_S__param_2];
	ld.param.u64 	%rd11, [_Z8knapsackiiPiS_S_S__param_3];
	ld.param.u64 	%rd12, [_Z8knapsackiiPiS_S_S__param_4];
	ld.param.u64 	%rd9, [_Z8knapsackiiPiS_S_S__param_5];
	cvta.to.global.u64 	%rd1, %rd11;
	cvta.to.global.u64 	%rd2, %rd12;
	cvta.to.global.u64 	%rd3, %rd10;
	mov.u32 	%r29, %ctaid.x;
	mov.u32 	%r30, %ntid.x;
	mov.u32 	%r31, %tid.x;
	mad.lo.s32 	%r1, %r29, %r30, %r31;
	setp.gt.s32 	%p1, %r1, %r28;
	@%p1 bra 	$L__BB0_23;
	cvta.to.global.u64 	%rd13, %rd9;
	mul.wide.s32 	%rd14, %r1, 4;
	add.s64 	%rd4, %rd13, %rd14;
	ld.global.u32 	%r2, [%rd4];
	setp.ge.s32 	%p2, %r2, %r27;
	@%p2 bra 	$L__BB0_23;
	add.s64 	%rd5, %rd2, %rd14;
	sub.s32 	%r32, %r27, %r2;
	and.b32  	%r3, %r32, 3;
	setp.eq.s32 	%p3, %r3, 0;
	mov.u32 	%r58, %r2;
	@%p3 bra 	$L__BB0_8;
	neg.s32 	%r56, %r3;
	mov.u32 	%r58, %r2;
$L__BB0_4:
	.pragma "nounroll";
	mul.wide.s32 	%rd6, %r58, 4;
	add.s64 	%rd16, %rd3, %rd6;
	ld.global.u32 	%r7, [%rd16];
	setp.lt.s32 	%p4, %r1, %r7;
	@%p4 bra 	$L__BB0_7;
	sub.s32 	%r33, %r1, %r7;
	mul.wide.s32 	%rd17, %r33, 4;
	add.s64 	%rd18, %rd2, %rd17;
	ld.global.u32 	%r34, [%rd18];
	add.s64 	%rd19, %rd1, %rd6;
	ld.global.u32 	%r35, [%rd19];
	add.s32 	%r8, %r35, %r34;
	ld.global.u32 	%r36, [%rd5];
	setp.le.s32 	%p5, %r8, %r36;
	@%p5 bra 	$L__BB0_7;
	st.global.u32 	[%rd5], %r8;
	st.global.u32 	[%rd4], %r58;
$L__BB0_7:
	add.s32 	%r58, %r58, 1;
	add.s32 	%r56, %r56, 1;
	setp.ne.s32 	%p6, %r56, 0;
	@%p6 bra 	$L__BB0_4;
$L__BB0_8:
	sub.s32 	%r37, %r2, %r27;
	setp.gt.u32 	%p7, %r37, -4;
	@%p7 bra 	$L__BB0_23;
	sub.s32 	%r60, %r58, %r27;
	add.s32 	%r59, %r58, 1;
$L__BB0_10:
	add.s32 	%r16, %r59, -1;
	mul.wide.s32 	%rd20, %r16, 4;
	add.s64 	%rd7, %rd3, %rd20;
	ld.global.u32 	%r17, [%rd7];
	setp.lt.s32 	%p8, %r1, %r17;
	add.s64 	%rd8, %rd1, %rd20;
	@%p8 bra 	$L__BB0_13;
	sub.s32 	%r38, %r1, %r17;
	mul.wide.s32 	%rd21, %r38, 4;
	add.s64 	%rd22, %rd2, %rd21;
	ld.global.u32 	%r39, [%rd22];
	ld.global.u32 	%r40, [%rd8];
	add.s32 	%r18, %r40, %r39;
	ld.global.u32 	%r41, [%rd5];
	setp.le.s32 	%p9, %r18, %r41;
	@%p9 bra 	$L__BB0_13;
	st.global.u32 	[%rd5], %r18;
	st.global.u32 	[%rd4], %r16;
$L__BB0_13:
	ld.global.u32 	%r19, [%rd7+4];
	setp.lt.s32 	%p10, %r1, %r19;
	@%p10 bra 	$L__BB0_16;
	sub.s32 	%r42, %r1, %r19;
	mul.wide.s32 	%rd23, %r42, 4;
	add.s64 	%rd24, %rd2, %rd23;
	ld.global.u32 	%r43, [%rd24];
	ld.global.u32 	%r44, [%rd8+4];
	add.s32 	%r20, %r44, %r43;
	ld.global.u32 	%r45, [%rd5];
	setp.le.s32 	%p11, %r20, %r45;
	@%p11 bra 	$L__BB0_16;
	st.global.u32 	[%rd5], %r20;
	st.global.u32 	[%rd4], %r59;
$L__BB0_16:
	ld.global.u32 	%r21, [%rd7+8];
	setp.lt.s32 	%p12, %r1, %r21;
	@%p12 bra 	$L__BB0_19;
	sub.s32 	%r46, %r1, %r21;
	mul.wide.s32 	%rd25, %r46, 4;
	add.s64 	%rd26, %rd2, %rd25;
	ld.global.u32 	%r47, [%rd26];
	ld.global.u32 	%r48, [%rd8+8];
	add.s32 	%r22, %r48, %r47;
	ld.global.u32 	%r49, [%rd5];
	setp.le.s32 	%p13, %r22, %r49;
	@%p13 bra 	$L__BB0_19;
	st.global.u32 	[%rd5], %r22;
	add.s32 	%r50, %r59, 1;
	st.global.u32 	[%rd4], %r50;
$L__BB0_19:
	ld.global.u32 	%r23, [%rd7+12];
	setp.lt.s32 	%p14, %r1, %r23;
	@%p14 bra 	$L__BB0_22;
	sub.s32 	%r51, %r1, %r23;
	mul.wide.s32 	%rd27, %r51, 4;
	add.s64 	%rd28, %rd2, %rd27;
	ld.global.u32 	%r52, [%rd28];
	ld.global.u32 	%r53, [%rd8+12];
	add.s32 	%r24, %r53, %r52;
	ld.global.u32 	%r54, [%rd5];
	setp.le.s32 	%p15, %r24, %r54;
	@%p15 bra 	$L__BB0_22;
	st.global.u32 	[%rd5], %r24;
	add.s32 	%r55, %r59, 2;
	st.global.u32 	[%rd4], %r55;
$L__BB0_22:
	add.s32 	%r60, %r60, 4;
	add.s32 	%r59, %r59, 4;
	setp.ne.s32 	%p16, %r60, 0;
	@%p16 bra 	$L__BB0_10;
$L__BB0_23:
	ret;

}


// ===== COMPILED SASS (sm_100) =====

	.target	sm_100

	.elftype	@"ET_EXEC"


//--------------------- .note.nv.tkinfo           --------------------------
	.section	.note.nv.tkinfo,"",@"SHT_NOTE"
	.sectionflags	@"SHF_NOTE_NV_TKINFO"
	.tkinfo
        /*0018*/ 	.word	0x00000002
        /*0030*/ 	.string	""
        /*0030*/ 	.string	"ptxas"
        /*0030*/ 	.string	"Cuda compilation tools, release 13.0, V13.0.88"
        /*0030*/ 	.string	"Build cuda_13.0.r13.0/compiler.36424714_0"
        /*0030*/ 	.string	"-arch sm_100 -m 64 "



//--------------------- .note.nv.cuinfo           --------------------------
	.section	.note.nv.cuinfo,"",@"SHT_NOTE"
	.sectionflags	@"SHF_NOTE_NV_CUINFO"
        /*0018*/ 	.short	0x0002
        /*001a*/ 	.short	0x0064
        /*001c*/ 	.short	0x0082
	.zero		2


//--------------------- .nv.info                  --------------------------
	.section	.nv.info,"",@"SHT_CUDA_INFO"
	.align	4


	//----- nvinfo : EIATTR_REGCOUNT
	.align		4
        /*0000*/ 	.byte	0x04, 0x2f
        /*0002*/ 	.short	(.L_1 - .L_0)
	.align		4
.L_0:
        /*0004*/ 	.word	index@(_Z8knapsackiiPiS_S_S_)
        /*0008*/ 	.word	0x0000001a


	//----- nvinfo : EIATTR_FRAME_SIZE
	.align		4
.L_1:
        /*000c*/ 	.byte	0x04, 0x11
        /*000e*/ 	.short	(.L_3 - .L_2)
	.align		4
.L_2:
        /*0010*/ 	.word	index@(_Z8knapsackiiPiS_S_S_)
        /*0014*/ 	.word	0x00000000


	//----- nvinfo : EIATTR_MIN_STACK_SIZE
	.align		4
.L_3:
        /*0018*/ 	.byte	0x04, 0x12
        /*001a*/ 	.short	(.L_5 - .L_4)
	.align		4
.L_4:
        /*001c*/ 	.word	index@(_Z8knapsackiiPiS_S_S_)
        /*0020*/ 	.word	0x00000000
.L_5:


//--------------------- .nv.compat                --------------------------
	.section	.nv.compat,"",@"SHT_CUDA_COMPAT_INFO"
	.align	4
        /*0000*/ 	.byte	0x02, 0x09, 0x00, 0x00, 0x02, 0x02, 0x01, 0x00, 0x02, 0x05, 0x05, 0x00, 0x03, 0x07, 0x01, 0x01
        /*0010*/ 	.byte	0x02, 0x03, 0x00, 0x00, 0x02, 0x06, 0x01, 0x00, 0x04, 0x0b, 0x08, 0x00, 0x09, 0x00, 0x00, 0x00
        /*0020*/ 	.byte	0x00, 0x00, 0x00, 0x00


//--------------------- .nv.info._Z8knapsackiiPiS_S_S_ --------------------------
	.section	.nv.info._Z8knapsackiiPiS_S_S_,"",@"SHT_CUDA_INFO"
	.sectionflags	@""
	.align	4


	//----- nvinfo : EIATTR_CUDA_API_VERSION
	.align		4
        /*0000*/ 	.byte	0x04, 0x37
        /*0002*/ 	.short	(.L_7 - .L_6)
.L_6:
        /*0004*/ 	.word	0x00000082


	//----- nvinfo : EIATTR_KPARAM_INFO
	.align		4
.L_7:
        /*0008*/ 	.byte	0x04, 0x17
        /*000a*/ 	.short	(.L_9 - .L_8)
.L_8:
        /*000c*/ 	.word	0x00000000
        /*0010*/ 	.short	0x0005
        /*0012*/ 	.short	0x0020
        /*0014*/ 	.byte	0x00, 0xf5, 0x21, 0x00


	//----- nvinfo : EIATTR_KPARAM_INFO
	.align		4
.L_9:
        /*0018*/ 	.byte	0x04, 0x17
        /*001a*/ 	.short	(.L_11 - .L_10)
.L_10:
        /*001c*/ 	.word	0x00000000
        /*0020*/ 	.short	0x0004
        /*0022*/ 	.short	0x0018
        /*0024*/ 	.byte	0x00, 0xf5, 0x21, 0x00


	//----- nvinfo : EIATTR_KPARAM_INFO
	.align		4
.L_11:
        /*0028*/ 	.byte	0x04, 0x17
        /*002a*/ 	.short	(.L_13 - .L_12)
.L_12:
        /*002c*/ 	.word	0x00000000
        /*0030*/ 	.short	0x0003
        /*0032*/ 	.short	0x0010
        /*0034*/ 	.byte	0x00, 0xf5, 0x21, 0x00


	//----- nvinfo : EIATTR_KPARAM_INFO
	.align		4
.L_13:
        /*0038*/ 	.byte	0x04, 0x17
        /*003a*/ 	.short	(.L_15 - .L_14)
.L_14:
        /*003c*/ 	.word	0x00000000
        /*0040*/ 	.short	0x0002
        /*0042*/ 	.short	0x0008
        /*0044*/ 	.byte	0x00, 0xf5, 0x21, 0x00


	//----- nvinfo : EIATTR_KPARAM_INFO
	.align		4
.L_15:
        /*0048*/ 	.byte	0x04, 0x17
        /*004a*/ 	.short	(.L_17 - .L_16)
.L_16:
        /*004c*/ 	.word	0x00000000
        /*0050*/ 	.short	0x0001
        /*0052*/ 	.short	0x0004
        /*0054*/ 	.byte	0x00, 0xf0, 0x11, 0x00


	//----- nvinfo : EIATTR_KPARAM_INFO
	.align		4
.L_17:
        /*0058*/ 	.byte	0x04, 0x17
        /*005a*/ 	.short	(.L_19 - .L_18)
.L_18:
        /*005c*/ 	.word	0x00000000
        /*0060*/ 	.short	0x0000
        /*0062*/ 	.short	0x0000
        /*0064*/ 	.byte	0x00, 0xf0, 0x11, 0x00


	//----- nvinfo : EIATTR_SPARSE_MMA_MASK
	.align		4
.L_19:
        /*0068*/ 	.byte	0x03, 0x50
        /*006a*/ 	.short	0x0000


	//----- nvinfo : EIATTR_MAXREG_COUNT
	.align		4
        /*006c*/ 	.byte	0x03, 0x1b
        /*006e*/ 	.short	0x00ff


	//----- nvinfo : EIATTR_MERCURY_ISA_VERSION
	.align		4
        /*0070*/ 	.byte	0x03, 0x5f
        /*0072*/ 	.short	0x0101


	//----- nvinfo : EIATTR_VRC_CTA_INIT_COUNT
	.align		4
        /*0074*/ 	.byte	0x02, 0x4a
	.zero		1
	.zero		1


	//----- nvinfo : EIATTR_EXIT_INSTR_OFFSETS
	.align		4
        /*0078*/ 	.byte	0x04, 0x1c
        /*007a*/ 	.short	(.L_21 - .L_20)


	//   ....[0]....
.L_20:
        /*007c*/ 	.word	0x00000070


	//   ....[1]....
        /*0080*/ 	.word	0x000000e0


	//   ....[2]....
        /*0084*/ 	.word	0x00000330


	//   ....[3]....
        /*0088*/ 	.word	0x000007a0


	//----- nvinfo : EIATTR_CRS_STACK_SIZE
	.align		4
.L_21:
        /*008c*/ 	.byte	0x04, 0x1e
        /*008e*/ 	.short	(.L_23 - .L_22)
.L_22:
        /*0090*/ 	.word	0x00000000


	//----- nvinfo : EIATTR_CBANK_PARAM_SIZE
	.align		4
.L_23:
        /*0094*/ 	.byte	0x03, 0x19
        /*0096*/ 	.short	0x0028


	//----- nvinfo : EIATTR_PARAM_CBANK
	.align		4
        /*0098*/ 	.byte	0x04, 0x0a
        /*009a*/ 	.short	(.L_25 - .L_24)
	.align		4
.L_24:
        /*009c*/ 	.word	index@(.nv.constant0._Z8knapsackiiPiS_S_S_)
        /*00a0*/ 	.short	0x0380
        /*00a2*/ 	.short	0x0028


	//----- nvinfo : EIATTR_SW_WAR
	.align		4
.L_25:
        /*00a4*/ 	.byte	0x04, 0x36
        /*00a6*/ 	.short	(.L_27 - .L_26)
.L_26:
        /*00a8*/ 	.word	0x00000008
.L_27:


//--------------------- .nv.callgraph             --------------------------
	.section	.nv.callgraph,"",@"SHT_CUDA_CALLGRAPH"
	.align	4
	.sectionentsize	8
	.align		4
        /*0000*/ 	.word	0x00000000
	.align		4
        /*0004*/ 	.word	0xffffffff
	.align		4
        /*0008*/ 	.word	0x00000000
	.align		4
        /*000c*/ 	.word	0xfffffffe
	.align		4
        /*0010*/ 	.word	0x00000000
	.align		4
        /*0014*/ 	.word	0xfffffffd
	.align		4
        /*0018*/ 	.word	0x00000000
	.align		4
        /*001c*/ 	.word	0xfffffffc


//--------------------- .text._Z8knapsackiiPiS_S_S_ --------------------------
	.section	.text._Z8knapsackiiPiS_S_S_,"ax",@progbits
	.align	128
        .global         _Z8knapsackiiPiS_S_S_
        .type           _Z8knapsackiiPiS_S_S_,@function
        .size           _Z8knapsackiiPiS_S_S_,(.L_x_15 - _Z8knapsackiiPiS_S_S_)
        .other          _Z8knapsackiiPiS_S_S_,@"STO_CUDA_ENTRY STV_DEFAULT"
_Z8knapsackiiPiS_S_S_:
.text._Z8knapsackiiPiS_S_S_:
[----:B------:R-:W-:Y:S01]  /*0000*/  LDC R1, c[0x0][0x37c] ;  /* 0x0000df00ff017b82 */ /* 0x000fe20000000800 */
[----:B------:R-:W0:Y:S07]  /*0010*/  S2R R3, SR_TID.X ;  /* 0x0000000000037919 */ /* 0x000e2e0000002100 */
[----:B------:R-:W0:Y:S01]  /*0020*/  S2UR UR4, SR_CTAID.X ;  /* 0x00000000000479c3 */ /* 0x000e220000002500 */
[----:B------:R-:W1:Y:S07]  /*0030*/  LDCU UR5, c[0x0][0x384] ;  /* 0x00007080ff0577ac */ /* 0x000e6e0008000800 */
[----:B------:R-:W0:Y:S02]  /*0040*/  LDC R0, c[0x0][0x360] ;  /* 0x0000d800ff007b82 */ /* 0x000e240000000800 */
[----:B0-----:R-:W-:-:S05]  /*0050*/  IMAD R0, R0, UR4, R3 ;  /* 0x0000000400007c24 */ /* 0x001fca000f8e0203 */
[----:B-1----:R-:W-:-:S13]  /*0060*/  ISETP.GT.AND P0, PT, R0, UR5, PT ;  /* 0x0000000500007c0c */ /* 0x002fda000bf04270 */
[----:B------:R-:W-:Y:S05]  /*0070*/  @P0 EXIT ;  /* 0x000000000000094d */ /* 0x000fea0003800000 */
[----:B------:R-:W0:Y:S01]  /*0080*/  LDC.64 R2, c[0x0][0x3a0] ;  /* 0x0000e800ff027b82 */ /* 0x000e220000000a00 */
[----:B------:R-:W1:Y:S01]  /*0090*/  LDCU.64 UR4, c[0x0][0x358] ;  /* 0x00006b00ff0477ac */ /* 0x000e620008000a00 */
[----:B------:R-:W2:Y:S01]  /*00a0*/  LDCU UR6, c[0x0][0x380] ;  /* 0x00007000ff0677ac */ /* 0x000ea20008000800 */
[----:B0-----:R-:W-:-:S05]  /*00b0*/  IMAD.WIDE R2, R0, 0x4, R2 ;  /* 0x0000000400027825 */ /* 0x001fca00078e0202 */
[----:B-1----:R-:W2:Y:S02]  /*00c0*/  LDG.E R12, desc[UR4][R2.64] ;  /* 0x00000004020c7981 */ /* 0x002ea4000c1e1900 */
[----:B--2---:R-:W-:-:S13]  /*00d0*/  ISETP.GE.AND P0, PT, R12, UR6, PT ;  /* 0x000000060c007c0c */ /* 0x004fda000bf06270 */
[----:B------:R-:W-:Y:S05]  /*00e0*/  @P0 EXIT ;  /* 0x000000000000094d */ /* 0x000fea0003800000 */
[----:B------:R-:W0:Y:S01]  /*00f0*/  LDC.64 R4, c[0x0][0x398] ;  /* 0x0000e600ff047b82 */ /* 0x000e220000000a00 */
[----:B------:R-:W-:Y:S01]  /*0100*/  IADD3 R6, PT, PT, -R12, UR6, RZ ;  /* 0x000000060c067c10 */ /* 0x000fe2000fffe1ff */
[----:B------:R-:W-:Y:S01]  /*0110*/  BSSY.RECONVERGENT B0, `(.L_x_0) ;  /* 0x000001e000007945 */ /* 0x000fe20003800200 */
[----:B------:R-:W-:Y:S02]  /*0120*/  IMAD.MOV.U32 R13, RZ, RZ, R12 ;  /* 0x000000ffff0d7224 */ /* 0x000fe400078e000c */
[----:B------:R-:W-:Y:S01]  /*0130*/  LOP3.LUT P0, R14, R6, 0x3, RZ, 0xc0, !PT ;  /* 0x00000003060e7812 */ /* 0x000fe2000780c0ff */
[----:B0-----:R-:W-:-:S12]  /*0140*/  IMAD.WIDE R4, R0, 0x4, R4 ;  /* 0x0000000400047825 */ /* 0x001fd800078e0204 */
[----:B------:R-:W-:Y:S05]  /*0150*/  @!P0 BRA `(.L_x_1) ;  /* 0x0000000000648947 */ /* 0x000fea0003800000 */
[----:B------:R-:W0:Y:S01]  /*0160*/  LDC.64 R6, c[0x0][0x388] ;  /* 0x0000e200ff067b82 */ /* 0x000e220000000a00 */
[----:B------:R-:W-:Y:S01]  /*0170*/  IMAD.MOV R18, RZ, RZ, -R14 ;  /* 0x000000ffff127224 */ /* 0x000fe200078e0a0e */
[----:B------:R-:W-:-:S06]  /*0180*/  MOV R13, R12 ;  /* 0x0000000c000d7202 */ /* 0x000fcc0000000f00 */
[----:B------:R-:W1:Y:S08]  /*0190*/  LDC.64 R8, c[0x0][0x390] ;  /* 0x0000e400ff087b82 */ /* 0x000e700000000a00 */
[----:B------:R-:W2:Y:S02]  /*01a0*/  LDC.64 R10, c[0x0][0x398] ;  /* 0x0000e600ff0a7b82 */ /* 0x000ea40000000a00 */
.L_x_4:
[----:B0-----:R-:W-:-:S06]  /*01b0*/  IMAD.WIDE R14, R13, 0x4, R6 ;  /* 0x000000040d0e7825 */ /* 0x001fcc00078e0206 */
[----:B------:R-:W3:Y:S01]  /*01c0*/  LDG.E R15, desc[UR4][R14.64] ;  /* 0x000000040e0f7981 */ /* 0x000ee2000c1e1900 */
[----:B------:R-:W-:Y:S01]  /*01d0*/  VIADD R18, R18, 0x1 ;  /* 0x0000000112127836 */ /* 0x000fe20000000000 */
[----:B------:R-:W-:Y:S04]  /*01e0*/  BSSY.RECONVERGENT B1, `(.L_x_2) ;  /* 0x000000e000017945 */ /* 0x000fe80003800200 */
[----:B------:R-:W-:Y:S02]  /*01f0*/  ISETP.NE.AND P0, PT, R18, RZ, PT ;  /* 0x000000ff1200720c */ /* 0x000fe40003f05270 */
[----:B---3--:R-:W-:-:S13]  /*0200*/  ISETP.GE.AND P1, PT, R0, R15, PT ;  /* 0x0000000f0000720c */ /* 0x008fda0003f26270 */
[----:B------:R-:W-:Y:S05]  /*0210*/  @!P1 BRA `(.L_x_3) ;  /* 0x0000000000289947 */ /* 0x000fea0003800000 */
[----:B------:R-:W-:Y:S01]  /*0220*/  IMAD.IADD R15, R0, 0x1, -R15 ;  /* 0x00000001000f7824 */ /* 0x000fe200078e0a0f */
[----:B------:R-:W3:Y:S01]  /*0230*/  LDG.E R19, desc[UR4][R4.64] ;  /* 0x0000000404137981 */ /* 0x000ee2000c1e1900 */
[----:B-1----:R-:W-:-:S04]  /*0240*/  IMAD.WIDE R16, R13, 0x4, R8 ;  /* 0x000000040d107825 */ /* 0x002fc800078e0208 */
[----:B--2---:R-:W-:Y:S02]  /*0250*/  IMAD.WIDE R14, R15, 0x4, R10 ;  /* 0x000000040f0e7825 */ /* 0x004fe400078e020a */
[----:B------:R-:W2:Y:S04]  /*0260*/  LDG.E R17, desc[UR4][R16.64] ;  /* 0x0000000410117981 */ /* 0x000ea8000c1e1900 */
[----:B------:R-:W2:Y:S02]  /*0270*/  LDG.E R14, desc[UR4][R14.64] ;  /* 0x000000040e0e7981 */ /* 0x000ea4000c1e1900 */
[----:B--2---:R-:W-:-:S04]  /*0280*/  IADD3 R20, PT, PT, R14, R17, RZ ;  /* 0x000000110e147210 */ /* 0x004fc80007ffe0ff */
[----:B---3--:R-:W-:-:S13]  /*0290*/  ISETP.GT.AND P1, PT, R20, R19, PT ;  /* 0x000000131400720c */ /* 0x008fda0003f24270 */
[----:B------:R0:W-:Y:S04]  /*02a0*/  @P1 STG.E desc[UR4][R4.64], R20 ;  /* 0x0000001404001986 */ /* 0x0001e8000c101904 */
[----:B------:R0:W-:Y:S02]  /*02b0*/  @P1 STG.E desc[UR4][R2.64], R13 ;  /* 0x0000000d02001986 */ /* 0x0001e4000c101904 */
.L_x_3:
[----:B------:R-:W-:Y:S05]  /*02c0*/  BSYNC.RECONVERGENT B1 ;  /* 0x0000000000017941 */ /* 0x000fea0003800200 */
.L_x_2:
[----:B0-----:R-:W-:Y:S01]  /*02d0*/  VIADD R13, R13, 0x1 ;  /* 0x000000010d0d7836 */ /* 0x001fe20000000000 */
[----:B------:R-:W-:Y:S06]  /*02e0*/  @P0 BRA `(.L_x_4) ;  /* 0xfffffffc00b00947 */ /* 0x000fec000383ffff */
.L_x_1:
[----:B------:R-:W-:Y:S05]  /*02f0*/  BSYNC.RECONVERGENT B0 ;  /* 0x0000000000007941 */ /* 0x000fea0003800200 */
.L_x_0:
[----:B------:R-:W0:Y:S02]  /*0300*/  LDCU UR6, c[0x0][0x380] ;  /* 0x00007000ff0677ac */ /* 0x000e240008000800 */
[----:B0-----:R-:W-:-:S05]  /*0310*/  VIADD R6, R12, -UR6 ;  /* 0x800000060c067c36 */ /* 0x001fca0008000000 */
[----:B------:R-:W-:-:S13]  /*0320*/  ISETP.GT.U32.AND P0, PT, R6, -0x4, PT ;  /* 0xfffffffc0600780c */ /* 0x000fda0003f04070 */
[----:B------:R-:W-:Y:S05]  /*0330*/  @P0 EXIT ;  /* 0x000000000000094d */ /* 0x000fea0003800000 */
[----:B------:R-:W0:Y:S01]  /*0340*/  LDC.64 R6, c[0x0][0x398] ;  /* 0x0000e600ff067b82 */ /* 0x000e220000000a00 */
[C---:B------:R-:W-:Y:S01]  /*0350*/  IADD3 R16, PT, PT, R13.reuse, -UR6, RZ ;  /* 0x800000060d107c10 */ /* 0x040fe2000fffe0ff */
[----:B------:R-:W-:-:S06]  /*0360*/  VIADD R17, R13, 0x1 ;  /* 0x000000010d117836 */ /* 0x000fcc0000000000 */
[----:B-1----:R-:W1:Y:S08]  /*0370*/  LDC.64 R8, c[0x0][0x388] ;  /* 0x0000e200ff087b82 */ /* 0x002e700000000a00 */
[----:B--2---:R-:W2:Y:S02]  /*0380*/  LDC.64 R10, c[0x0][0x390] ;  /* 0x0000e400ff0a7b82 */ /* 0x004ea40000000a00 */
.L_x_13:
[----:B-1-3--:R-:W-:-:S05]  /*0390*/  IADD3 R23, PT, PT, R17, -0x1, RZ ;  /* 0xffffffff11177810 */ /* 0x00afca0007ffe0ff */
[----:B-1----:R-:W-:-:S05]  /*03a0*/  IMAD.WIDE R14, R23, 0x4, R8 ;  /* 0x00000004170e7825 */ /* 0x002fca00078e0208 */
[----:B----4-:R-:W3:Y:S01]  /*03b0*/  LDG.E R19, desc[UR4][R14.64] ;  /* 0x000000040e137981 */ /* 0x010ee2000c1e1900 */
[----:B------:R-:W-:Y:S01]  /*03c0*/  BSSY.RECONVERGENT B0, `(.L_x_5) ;  /* 0x000000d000007945 */ /* 0x000fe20003800200 */
[----:B--2---:R-:W-:Y:S01]  /*03d0*/  IMAD.WIDE R12, R23, 0x4, R10 ;  /* 0x00000004170c7825 */ /* 0x004fe200078e020a */
[----:B---3--:R-:W-:-:S13]  /*03e0*/  ISETP.GE.AND P0, PT, R0, R19, PT ;  /* 0x000000130000720c */ /* 0x008fda0003f06270 */
[----:B------:R-:W-:Y:S05]  /*03f0*/  @!P0 BRA `(.L_x_6) ;  /* 0x0000000000248947 */ /* 0x000fea0003800000 */
[----:B------:R-:W-:Y:S01]  /*0400*/  IMAD.IADD R19, R0, 0x1, -R19 ;  /* 0x0000000100137824 */ /* 0x000fe200078e0a13 */
[----:B------:R-:W2:Y:S03]  /*0410*/  LDG.E R21, desc[UR4][R12.64] ;  /* 0x000000040c157981 */ /* 0x000ea6000c1e1900 */
[----:B0-----:R-:W-:Y:S01]  /*0420*/  IMAD.WIDE R18, R19, 0x4, R6 ;  /* 0x0000000413127825 */ /* 0x001fe200078e0206 */
[----:B------:R-:W3:Y:S05]  /*0430*/  LDG.E R20, desc[UR4][R4.64] ;  /* 0x0000000404147981 */ /* 0x000eea000c1e1900 */
[----:B------:R-:W2:Y:S02]  /*0440*/  LDG.E R18, desc[UR4][R18.64] ;  /* 0x0000000412127981 */ /* 0x000ea4000c1e1900 */
[----:B--2---:R-:W-:-:S04]  /*0450*/  IADD3 R21, PT, PT, R18, R21, RZ ;  /* 0x0000001512157210 */ /* 0x004fc80007ffe0ff */
[----:B---3--:R-:W-:-:S13]  /*0460*/  ISETP.GT.AND P0, PT, R21, R20, PT ;  /* 0x000000141500720c */ /* 0x008fda0003f04270 */
[----:B------:R1:W-:Y:S04]  /*0470*/  @P0 STG.E desc[UR4][R4.64], R21 ;  /* 0x0000001504000986 */ /* 0x0003e8000c101904 */
[----:B------:R1:W-:Y:S02]  /*0480*/  @P0 STG.E desc[UR4][R2.64], R23 ;  /* 0x0000001702000986 */ /* 0x0003e4000c101904 */
.L_x_6:
[----:B------:R-:W-:Y:S05]  /*0490*/  BSYNC.RECONVERGENT B0 ;  /* 0x0000000000007941 */ /* 0x000fea0003800200 */
.L_x_5:
[----:B------:R-:W2:Y:S01]  /*04a0*/  LDG.E R19, desc[UR4][R14.64+0x4] ;  /* 0x000004040e137981 */ /* 0x000ea2000c1e1900 */
[----:B------:R-:W-:Y:S01]  /*04b0*/  BSSY.RECONVERGENT B0, `(.L_x_7) ;  /* 0x000000c000007945 */ /* 0x000fe20003800200 */
[----:B--2---:R-:W-:-:S13]  /*04c0*/  ISETP.GE.AND P0, PT, R0, R19, PT ;  /* 0x000000130000720c */ /* 0x004fda0003f06270 */
[----:B------:R-:W-:Y:S05]  /*04d0*/  @!P0 BRA `(.L_x_8) ;  /* 0x0000000000248947 */ /* 0x000fea0003800000 */
[----:B------:R-:W-:Y:S01]  /*04e0*/  IMAD.IADD R19, R0, 0x1, -R19 ;  /* 0x0000000100137824 */ /* 0x000fe200078e0a13 */
[----:B-1----:R-:W2:Y:S03]  /*04f0*/  LDG.E R21, desc[UR4][R12.64+0x4] ;  /* 0x000004040c157981 */ /* 0x002ea6000c1e1900 */
[----:B0-----:R-:W-:Y:S01]  /*0500*/  IMAD.WIDE R18, R19, 0x4, R6 ;  /* 0x0000000413127825 */ /* 0x001fe200078e0206 */
[----:B------:R-:W3:Y:S05]  /*0510*/  LDG.E R20, desc[UR4][R4.64] ;  /* 0x0000000404147981 */ /* 0x000eea000c1e1900 */
[----:B------:R-:W2:Y:S02]  /*0520*/  LDG.E R18, desc[UR4][R18.64] ;  /* 0x0000000412127981 */ /* 0x000ea4000c1e1900 */
[----:B--2---:R-:W-:-:S04]  /*0530*/  IADD3 R21, PT, PT, R18, R21, RZ ;  /* 0x0000001512157210 */ /* 0x004fc80007ffe0ff */
[----:B---3--:R-:W-:-:S13]  /*0540*/  ISETP.GT.AND P0, PT, R21, R20, PT ;  /* 0x000000141500720c */ /* 0x008fda0003f04270 */
[----:B------:R2:W-:Y:S04]  /*0550*/  @P0 STG.E desc[UR4][R4.64], R21 ;  /* 0x0000001504000986 */ /* 0x0005e8000c101904 */
[----:B------:R2:W-:Y:S02]  /*0560*/  @P0 STG.E desc[UR4][R2.64], R17 ;  /* 0x0000001102000986 */ /* 0x0005e4000c101904 */
.L_x_8:
[----:B------:R-:W-:Y:S05]  /*0570*/  BSYNC.RECONVERGENT B0 ;  /* 0x0000000000007941 */ /* 0x000fea0003800200 */
.L_x_7:
[----:B------:R-:W3:Y:S01]  /*0580*/  LDG.E R19, desc[UR4][R14.64+0x8] ;  /* 0x000008040e137981 */ /* 0x000ee2000c1e1900 */
[----:B------:R-:W-:Y:S01]  /*0590*/  BSSY.RECONVERGENT B0, `(.L_x_9) ;  /* 0x000000d000007945 */ /* 0x000fe20003800200 */
[----:B---3--:R-:W-:-:S13]  /*05a0*/  ISETP.GE.AND P0, PT, R0, R19, PT ;  /* 0x000000130000720c */ /* 0x008fda0003f06270 */
[----:B------:R-:W-:Y:S05]  /*05b0*/  @!P0 BRA `(.L_x_10) ;  /* 0x0000000000288947 */ /* 0x000fea0003800000 */
[----:B------:R-:W-:Y:S01]  /*05c0*/  IMAD.IADD R19, R0, 0x1, -R19 ;  /* 0x0000000100137824 */ /* 0x000fe200078e0a13 */
[----:B-12---:R-:W2:Y:S03]  /*05d0*/  LDG.E R21, desc[UR4][R12.64+0x8] ;  /* 0x000008040c157981 */ /* 0x006ea6000c1e1900 */
[----:B0-----:R-:W-:Y:S01]  /*05e0*/  IMAD.WIDE R18, R19, 0x4, R6 ;  /* 0x0000000413127825 */ /* 0x001fe200078e0206 */
[----:B------:R-:W3:Y:S05]  /*05f0*/  LDG.E R20, desc[UR4][R4.64] ;  /* 0x0000000404147981 */ /* 0x000eea000c1e1900 */
[----:B------:R-:W2:Y:S02]  /*0600*/  LDG.E R18, desc[UR4][R18.64] ;  /* 0x0000000412127981 */ /* 0x000ea4000c1e1900 */
[----:B--2---:R-:W-:-:S04]  /*0610*/  IADD3 R23, PT, PT, R18, R21, RZ ;  /* 0x0000001512177210 */ /* 0x004fc80007ffe0ff */
[----:B---3--:R-:W-:-:S13]  /*0620*/  ISETP.GT.AND P0, PT, R23, R20, PT ;  /* 0x000000141700720c */ /* 0x008fda0003f04270 */
[----:B------:R-:W-:Y:S01]  /*0630*/  @P0 VIADD R21, R17, 0x1 ;  /* 0x0000000111150836 */ /* 0x000fe20000000000 */
[----:B------:R3:W-:Y:S04]  /*0640*/  @P0 STG.E desc[UR4][R4.64], R23 ;  /* 0x0000001704000986 */ /* 0x0007e8000c101904 */
[----:B------:R3:W-:Y:S02]  /*0650*/  @P0 STG.E desc[UR4][R2.64], R21 ;  /* 0x0000001502000986 */ /* 0x0007e4000c101904 */
.L_x_10:
[----:B------:R-:W-:Y:S05]  /*0660*/  BSYNC.RECONVERGENT B0 ;  /* 0x0000000000007941 */ /* 0x000fea0003800200 */
.L_x_9:
[----:B------:R-:W4:Y:S01]  /*0670*/  LDG.E R15, desc[UR4][R14.64+0xc] ;  /* 0x00000c040e0f7981 */ /* 0x000f22000c1e1900 */
[----:B------:R-:W-:Y:S01]  /*0680*/  IADD3 R16, PT, PT, R16, 0x4, RZ ;  /* 0x0000000410107810 */ /* 0x000fe20007ffe0ff */
[----:B------:R-:W-:Y:S03]  /*0690*/  BSSY.RECONVERGENT B0, `(.L_x_11) ;  /* 0x000000e000007945 */ /* 0x000fe60003800200 */
[----:B------:R-:W-:Y:S02]  /*06a0*/  ISETP.NE.AND P0, PT, R16, RZ, PT ;  /* 0x000000ff1000720c */ /* 0x000fe40003f05270 */
[----:B----4-:R-:W-:-:S13]  /*06b0*/  ISETP.GE.AND P1, PT, R0, R15, PT ;  /* 0x0000000f0000720c */ /* 0x010fda0003f26270 */
[----:B------:R-:W-:Y:S05]  /*06c0*/  @!P1 BRA `(.L_x_12) ;  /* 0x0000000000289947 */ /* 0x000fea0003800000 */
[----:B------:R-:W-:Y:S01]  /*06d0*/  IMAD.IADD R15, R0, 0x1, -R15 ;  /* 0x00000001000f7824 */ /* 0x000fe200078e0a0f */
[----:B------:R-:W1:Y:S03]  /*06e0*/  LDG.E R13, desc[UR4][R12.64+0xc] ;  /* 0x00000c040c0d7981 */ /* 0x000e66000c1e1900 */
[----:B0-----:R-:W-:Y:S01]  /*06f0*/  IMAD.WIDE R14, R15, 0x4, R6 ;  /* 0x000000040f0e7825 */ /* 0x001fe200078e0206 */
[----:B------:R-:W4:Y:S05]  /*0700*/  LDG.E R18, desc[UR4][R4.64] ;  /* 0x0000000404127981 */ /* 0x000f2a000c1e1900 */
[----:B------:R-:W1:Y:S02]  /*0710*/  LDG.E R14, desc[UR4][R14.64] ;  /* 0x000000040e0e7981 */ /* 0x000e64000c1e1900 */
[----:B-123--:R-:W-:-:S04]  /*0720*/  IADD3 R21, PT, PT, R14, R13, RZ ;  /* 0x0000000d0e157210 */ /* 0x00efc80007ffe0ff */
[----:B----4-:R-:W-:-:S13]  /*0730*/  ISETP.GT.AND P1, PT, R21, R18, PT ;  /* 0x000000121500720c */ /* 0x010fda0003f24270 */
[----:B------:R-:W-:Y:S01]  /*0740*/  @P1 VIADD R19, R17, 0x2 ;  /* 0x0000000211131836 */ /* 0x000fe20000000000 */
[----:B------:R4:W-:Y:S04]  /*0750*/  @P1 STG.E desc[UR4][R4.64], R21 ;  /* 0x0000001504001986 */ /* 0x0009e8000c101904 */
[----:B------:R4:W-:Y:S02]  /*0760*/  @P1 STG.E desc[UR4][R2.64], R19 ;  /* 0x0000001302001986 */ /* 0x0009e4000c101904 */
.L_x_12:
[----:B------:R-:W-:Y:S05]  /*0770*/  BSYNC.RECONVERGENT B0 ;  /* 0x0000000000007941 */ /* 0x000fea0003800200 */
.L_x_11:
[----:B--2---:R-:W-:Y:S01]  /*0780*/  IADD3 R17, PT, PT, R17, 0x4, RZ ;  /* 0x0000000411117810 */ /* 0x004fe20007ffe0ff */
[----:B------:R-:W-:Y:S06]  /*0790*/  @P0 BRA `(.L_x_13) ;  /* 0xfffffff800fc0947 */ /* 0x000fec000383ffff */
[----:B------:R-:W-:Y:S05]  /*07a0*/  EXIT ;  /* 0x000000000000794d */ /* 0x000fea0003800000 */
.L_x_14:
[----:B------:R-:W-:-:S00]  /*07b0*/  BRA `(.L_x_14) ;  /* 0xfffffffc00fc7947 */ /* 0x000fc0000383ffff */
[----:B------:R-:W-:-:S00]  /*07c0*/  NOP ;  /* 0x0000000000007918 */ /* 0x000fc00000000000 */
        /* <DEDUP_REMOVED lines=11> */
.L_x_15:


//--------------------- .nv.shared.reserved.0     --------------------------
	.section	.nv.shared.reserved.0,"aw",@nobits
	.weak		__nv_reservedSMEM_offset_0_alias
	.size		__nv_reservedSMEM_offset_0_alias, 0, 64
	.other		__nv_reservedSMEM_offset_0_alias,@"STO_CUDA_RESERVED_SHARED STV_DEFAULT"
__nv_reservedSMEM_offset_0_alias:
	.zero		0
	.zero		64


//--------------------- .nv.constant0._Z8knapsackiiPiS_S_S_ --------------------------
	.section	.nv.constant0._Z8knapsackiiPiS_S_S_,"a",@progbits
	.sectionflags	@""
	.align	4
.nv.constant0._Z8knapsackiiPiS_S_S_:
	.zero		936


//--------------------- SYMBOLS --------------------------

	.type		.nv.reservedSmem.offset0,@object
	.size		.nv.reservedSmem.offset0,0x4
